//
// Generated by NVIDIA NVVM Compiler
//
// Compiler Build ID: CL-36424714
// Cuda compilation tools, release 13.0, V13.0.88
// Based on NVVM 20.0.0
//

.version 9.0
.target sm_100
.address_size 64

	// .globl	_Z16SumMatrixOnGPU2DPfS_S_ii

.visible .entry _Z16SumMatrixOnGPU2DPfS_S_ii(
	.param .u64 .ptr .align 1 _Z16SumMatrixOnGPU2DPfS_S_ii_param_0,
	.param .u64 .ptr .align 1 _Z16SumMatrixOnGPU2DPfS_S_ii_param_1,
	.param .u64 .ptr .align 1 _Z16SumMatrixOnGPU2DPfS_S_ii_param_2,
	.param .u32 _Z16SumMatrixOnGPU2DPfS_S_ii_param_3,
	.param .u32 _Z16SumMatrixOnGPU2DPfS_S_ii_param_4
)
{
	.reg .pred 	%p<4>;
	.reg .b32 	%r<14>;
	.reg .b32 	%f<4>;
	.reg .b64 	%rd<11>;

	ld.param.u64 	%rd1, [_Z16SumMatrixOnGPU2DPfS_S_ii_param_0];
	ld.param.u64 	%rd2, [_Z16SumMatrixOnGPU2DPfS_S_ii_param_1];
	ld.param.u64 	%rd3, [_Z16SumMatrixOnGPU2DPfS_S_ii_param_2];
	ld.param.u32 	%r2, [_Z16SumMatrixOnGPU2DPfS_S_ii_param_3];
	ld.param.u32 	%r3, [_Z16SumMatrixOnGPU2DPfS_S_ii_param_4];
	mov.u32 	%r5, %tid.x;
	mov.u32 	%r6, %ctaid.x;
	mov.u32 	%r7, %ntid.x;
	mad.lo.s32 	%r8, %r6, %r7, %r5;
	mov.u32 	%r9, %tid.y;
	mov.u32 	%r10, %ctaid.y;
	mov.u32 	%r11, %ntid.y;
	mad.lo.s32 	%r12, %r10, %r11, %r9;
	mad.lo.s32 	%r1, %r2, %r12, %r8;
	setp.ge.u32 	%p1, %r8, %r2;
	setp.ge.u32 	%p2, %r12, %r3;
	or.pred  	%p3, %p1, %p2;
	@%p3 bra 	$L__BB0_2;
	cvta.to.global.u64 	%rd4, %rd1;
	cvta.to.global.u64 	%rd5, %rd2;
	cvta.to.global.u64 	%rd6, %rd3;
	mul.wide.u32 	%rd7, %r1, 4;
	add.s64 	%rd8, %rd4, %rd7;
	ld.global.f32 	%f1, [%rd8];
	add.s64 	%rd9, %rd5, %rd7;
	ld.global.f32 	%f2, [%rd9];
	add.f32 	%f3, %f1, %f2;
	add.s64 	%rd10, %rd6, %rd7;
	st.global.f32 	[%rd10], %f3;
$L__BB0_2:
	ret;

}


// ===== COMPILED SASS (sm_100) =====

	.target	sm_100

	.elftype	@"ET_EXEC"


//--------------------- .note.nv.tkinfo           --------------------------
	.section	.note.nv.tkinfo,"",@"SHT_NOTE"
	.sectionflags	@"SHF_NOTE_NV_TKINFO"
	.tkinfo
        /*0018*/ 	.word	0x00000002
        /*0030*/ 	.string	""
        /*0030*/ 	.string	"ptxas"
        /*0030*/ 	.string	"Cuda compilation tools, release 13.0, V13.0.88"
        /*0030*/ 	.string	"Build cuda_13.0.r13.0/compiler.36424714_0"
        /*0030*/ 	.string	"-arch sm_100 -m 64 "



//--------------------- .note.nv.cuinfo           --------------------------
	.section	.note.nv.cuinfo,"",@"SHT_NOTE"
	.sectionflags	@"SHF_NOTE_NV_CUINFO"
        /*0018*/ 	.short	0x0002
        /*001a*/ 	.short	0x0064
        /*001c*/ 	.short	0x0082
	.zero		2


//--------------------- .nv.info                  --------------------------
	.section	.nv.info,"",@"SHT_CUDA_INFO"
	.align	4


	//----- nvinfo : EIATTR_REGCOUNT
	.align		4
        /*0000*/ 	.byte	0x04, 0x2f
        /*0002*/ 	.short	(.L_1 - .L_0)
	.align		4
.L_0:
        /*0004*/ 	.word	index@(_Z16SumMatrixOnGPU2DPfS_S_ii)
        /*0008*/ 	.word	0x0000000c


	//----- nvinfo : EIATTR_FRAME_SIZE
	.align		4
.L_1:
        /*000c*/ 	.byte	0x04, 0x11
        /*000e*/ 	.short	(.L_3 - .L_2)
	.align		4
.L_2:
        /*0010*/ 	.word	index@(_Z16SumMatrixOnGPU2DPfS_S_ii)
        /*0014*/ 	.word	0x00000000


	//----- nvinfo : EIATTR_MIN_STACK_SIZE
	.align		4
.L_3:
        /*0018*/ 	.byte	0x04, 0x12
        /*001a*/ 	.short	(.L_5 - .L_4)
	.align		4
.L_4:
        /*001c*/ 	.word	index@(_Z16SumMatrixOnGPU2DPfS_S_ii)
        /*0020*/ 	.word	0x00000000
.L_5:


//--------------------- .nv.compat                --------------------------
	.section	.nv.compat,"",@"SHT_CUDA_COMPAT_INFO"
	.align	4
        /*0000*/ 	.byte	0x02, 0x09, 0x00, 0x00, 0x02, 0x02, 0x01, 0x00, 0x02, 0x05, 0x05, 0x00, 0x03, 0x07, 0x01, 0x01
        /*0010*/ 	.byte	0x02, 0x03, 0x00, 0x00, 0x02, 0x06, 0x01, 0x00, 0x04, 0x0b, 0x08, 0x00, 0x09, 0x00, 0x00, 0x00
        /*0020*/ 	.byte	0x00, 0x00, 0x00, 0x00


//--------------------- .nv.info._Z16SumMatrixOnGPU2DPfS_S_ii --------------------------
	.section	.nv.info._Z16SumMatrixOnGPU2DPfS_S_ii,"",@"SHT_CUDA_INFO"
	.sectionflags	@""
	.align	4


	//----- nvinfo : EIATTR_CUDA_API_VERSION
	.align		4
        /*0000*/ 	.byte	0x04, 0x37
        /*0002*/ 	.short	(.L_7 - .L_6)
.L_6:
        /*0004*/ 	.word	0x00000082


	//----- nvinfo : EIATTR_KPARAM_INFO
	.align		4
.L_7:
        /*0008*/ 	.byte	0x04, 0x17
        /*000a*/ 	.short	(.L_9 - .L_8)
.L_8:
        /*000c*/ 	.word	0x00000000
        /*0010*/ 	.short	0x0004
        /*0012*/ 	.short	0x001c
        /*0014*/ 	.byte	0x00, 0xf0, 0x11, 0x00


	//----- nvinfo : EIATTR_KPARAM_INFO
	.align		4
.L_9:
        /*0018*/ 	.byte	0x04, 0x17
        /*001a*/ 	.short	(.L_11 - .L_10)
.L_10:
        /*001c*/ 	.word	0x00000000
        /*0020*/ 	.short	0x0003
        /*0022*/ 	.short	0x0018
        /*0024*/ 	.byte	0x00, 0xf0, 0x11, 0x00


	//----- nvinfo : EIATTR_KPARAM_INFO
	.align		4
.L_11:
        /*0028*/ 	.byte	0x04, 0x17
        /*002a*/ 	.short	(.L_13 - .L_12)
.L_12:
        /*002c*/ 	.word	0x00000000
        /*0030*/ 	.short	0x0002
        /*0032*/ 	.short	0x0010
        /*0034*/ 	.byte	0x00, 0xf5, 0x21, 0x00


	//----- nvinfo : EIATTR_KPARAM_INFO
	.align		4
.L_13:
        /*0038*/ 	.byte	0x04, 0x17
        /*003a*/ 	.short	(.L_15 - .L_14)
.L_14:
        /*003c*/ 	.word	0x00000000
        /*0040*/ 	.short	0x0001
        /*0042*/ 	.short	0x0008
        /*0044*/ 	.byte	0x00, 0xf5, 0x21, 0x00


	//----- nvinfo : EIATTR_KPARAM_INFO
	.align		4
.L_15:
        /*0048*/ 	.byte	0x04, 0x17
        /*004a*/ 	.short	(.L_17 - .L_16)
.L_16:
        /*004c*/ 	.word	0x00000000
        /*0050*/ 	.short	0x0000
        /*0052*/ 	.short	0x0000
        /*0054*/ 	.byte	0x00, 0xf5, 0x21, 0x00


	//----- nvinfo : EIATTR_SPARSE_MMA_MASK
	.align		4
.L_17:
        /*0058*/ 	.byte	0x03, 0x50
        /*005a*/ 	.short	0x0000


	//----- nvinfo : EIATTR_MAXREG_COUNT
	.align		4
        /*005c*/ 	.byte	0x03, 0x1b
        /*005e*/ 	.short	0x00ff


	//----- nvinfo : EIATTR_MERCURY_ISA_VERSION
	.align		4
        /*0060*/ 	.byte	0x03, 0x5f
        /*0062*/ 	.short	0x0101


	//----- nvinfo : EIATTR_VRC_CTA_INIT_COUNT
	.align		4
        /*0064*/ 	.byte	0x02, 0x4a
	.zero		1
	.zero		1


	//----- nvinfo : EIATTR_EXIT_INSTR_OFFSETS
	.align		4
        /*0068*/ 	.byte	0x04, 0x1c
        /*006a*/ 	.short	(.L_19 - .L_18)


	//   ....[0]....
.L_18:
        /*006c*/ 	.word	0x000000d0


	//   ....[1]....
        /*0070*/ 	.word	0x00000190


	//----- nvinfo : EIATTR_CBANK_PARAM_SIZE
	.align		4
.L_19:
        /*0074*/ 	.byte	0x03, 0x19
        /*0076*/ 	.short	0x0020


	//----- nvinfo : EIATTR_PARAM_CBANK
	.align		4
        /*0078*/ 	.byte	0x04, 0x0a
        /*007a*/ 	.short	(.L_21 - .L_20)
	.align		4
.L_20:
        /*007c*/ 	.word	index@(.nv.constant0._Z16SumMatrixOnGPU2DPfS_S_ii)
        /*0080*/ 	.short	0x0380
        /*0082*/ 	.short	0x0020


	//----- nvinfo : EIATTR_SW_WAR
	.align		4
.L_21:
        /*0084*/ 	.byte	0x04, 0x36
        /*0086*/ 	.short	(.L_23 - .L_22)
.L_22:
        /*0088*/ 	.word	0x00000008
.L_23:


//--------------------- .nv.callgraph             --------------------------
	.section	.nv.callgraph,"",@"SHT_CUDA_CALLGRAPH"
	.align	4
	.sectionentsize	8
	.align		4
        /*0000*/ 	.word	0x00000000
	.align		4
        /*0004*/ 	.word	0xffffffff
	.align		4
        /*0008*/ 	.word	0x00000000
	.align		4
        /*000c*/ 	.word	0xfffffffe
	.align		4
        /*0010*/ 	.word	0x00000000
	.align		4
        /*0014*/ 	.word	0xfffffffd
	.align		4
        /*0018*/ 	.word	0x00000000
	.align		4
        /*001c*/ 	.word	0xfffffffc


//--------------------- .text._Z16SumMatrixOnGPU2DPfS_S_ii --------------------------
	.section	.text._Z16SumMatrixOnGPU2DPfS_S_ii,"ax",@progbits
	.align	128
        .global         _Z16SumMatrixOnGPU2DPfS_S_ii
        .type           _Z16SumMatrixOnGPU2DPfS_S_ii,@function
        .size           _Z16SumMatrixOnGPU2DPfS_S_ii,(.L_x_1 - _Z16SumMatrixOnGPU2DPfS_S_ii)
        .other          _Z16SumMatrixOnGPU2DPfS_S_ii,@"STO_CUDA_ENTRY STV_DEFAULT"
_Z16SumMatrixOnGPU2DPfS_S_ii:
.text._Z16SumMatrixOnGPU2DPfS_S_ii:
[----:B------:R-:W-:Y:S01]  /*0000*/  LDC R1, c[0x0][0x37c] ;  /* 0x0000df00ff017b82 */ /* 0x000fe20000000800 */
[----:B------:R-:W0:Y:S07]  /*0010*/  S2R R3, SR_TID.Y ;  /* 0x0000000000037919 */ /* 0x000e2e0000002200 */
[----:B------:R-:W1:Y:S01]  /*0020*/  LDC R5, c[0x0][0x360] ;  /* 0x0000d800ff057b82 */ /* 0x000e620000000800 */
[----:B------:R-:W2:Y:S01]  /*0030*/  LDCU.64 UR6, c[0x0][0x398] ;  /* 0x00007300ff0677ac */ /* 0x000ea20008000a00 */
[----:B------:R-:W1:Y:S06]  /*0040*/  S2R R0, SR_TID.X ;  /* 0x0000000000007919 */ /* 0x000e6c0000002100 */
[----:B------:R-:W0:Y:S08]  /*0050*/  S2UR UR5, SR_CTAID.Y ;  /* 0x00000000000579c3 */ /* 0x000e300000002600 */
[----:B------:R-:W0:Y:S08]  /*0060*/  LDC R2, c[0x0][0x364] ;  /* 0x0000d900ff027b82 */ /* 0x000e300000000800 */
[----:B------:R-:W1:Y:S01]  /*0070*/  S2UR UR4, SR_CTAID.X ;  /* 0x00000000000479c3 */ /* 0x000e620000002500 */
[----:B0-----:R-:W-:-:S05]  /*0080*/  IMAD R3, R2, UR5, R3 ;  /* 0x0000000502037c24 */ /* 0x001fca000f8e0203 */
[----:B--2---:R-:W-:Y:S01]  /*0090*/  ISETP.GE.U32.AND P0, PT, R3, UR7, PT ;  /* 0x0000000703007c0c */ /* 0x004fe2000bf06070 */
[----:B-1----:R-:W-:-:S04]  /*00a0*/  IMAD R0, R5, UR4, R0 ;  /* 0x0000000405007c24 */ /* 0x002fc8000f8e0200 */
[----:B------:R-:W-:Y:S01]  /*00b0*/  IMAD R9, R3, UR6, R0 ;  /* 0x0000000603097c24 */ /* 0x000fe2000f8e0200 */
[----:B------:R-:W-:-:S13]  /*00c0*/  ISETP.GE.U32.OR P0, PT, R0, UR6, P0 ;  /* 0x0000000600007c0c */ /* 0x000fda0008706470 */
[----:B------:R-:W-:Y:S05]  /*00d0*/  @P0 EXIT ;  /* 0x000000000000094d */ /* 0x000fea0003800000 */
[----:B------:R-:W0:Y:S01]  /*00e0*/  LDC.64 R2, c[0x0][0x380] ;  /* 0x0000e000ff027b82 */ /* 0x000e220000000a00 */
[----:B------:R-:W1:Y:S07]  /*00f0*/  LDCU.64 UR4, c[0x0][0x358] ;  /* 0x00006b00ff0477ac */ /* 0x000e6e0008000a00 */
[----:B------:R-:W2:Y:S08]  /*0100*/  LDC.64 R4, c[0x0][0x388] ;  /* 0x0000e200ff047b82 */ /* 0x000eb00000000a00 */
[----:B------:R-:W3:Y:S01]  /*0110*/  LDC.64 R6, c[0x0][0x390] ;  /* 0x0000e400ff067b82 */ /* 0x000ee20000000a00 */
[----:B0-----:R-:W-:-:S06]  /*0120*/  IMAD.WIDE.U32 R2, R9, 0x4, R2 ;  /* 0x0000000409027825 */ /* 0x001fcc00078e0002 */
[----:B-1----:R-:W4:Y:S01]  /*0130*/  LDG.E R2, desc[UR4][R2.64] ;  /* 0x0000000402027981 */ /* 0x002f22000c1e1900 */
[----:B--2---:R-:W-:-:S06]  /*0140*/  IMAD.WIDE.U32 R4, R9, 0x4, R4 ;  /* 0x0000000409047825 */ /* 0x004fcc00078e0004 */
[----:B------:R-:W4:Y:S01]  /*0150*/  LDG.E R5, desc[UR4][R4.64] ;  /* 0x0000000404057981 */ /* 0x000f22000c1e1900 */
[----:B---3--:R-:W-:-:S04]  /*0160*/  IMAD.WIDE.U32 R6, R9, 0x4, R6 ;  /* 0x0000000409067825 */ /* 0x008fc800078e0006 */
[----:B----4-:R-:W-:-:S05]  /*0170*/  FADD R9, R2, R5 ;  /* 0x0000000502097221 */ /* 0x010fca0000000000 */
[----:B------:R-:W-:Y:S01]  /*0180*/  STG.E desc[UR4][R6.64], R9 ;  /* 0x0000000906007986 */ /* 0x000fe2000c101904 */
[----:B------:R-:W-:Y:S05]  /*0190*/  EXIT ;  /* 0x000000000000794d */ /* 0x000fea0003800000 */
.L_x_0:
[----:B------:R-:W-:-:S00]  /*01a0*/  BRA `(.L_x_0) ;  /* 0xfffffffc00fc7947 */ /* 0x000fc0000383ffff */
[----:B------:R-:W-:-:S00]  /*01b0*/  NOP ;  /* 0x0000000000007918 */ /* 0x000fc00000000000 */
        /* <DEDUP_REMOVED lines=12> */
.L_x_1:


//--------------------- .nv.shared.reserved.0     --------------------------
	.section	.nv.shared.reserved.0,"aw",@nobits
	.weak		__nv_reservedSMEM_offset_0_alias
	.size		__nv_reservedSMEM_offset_0_alias, 0, 64
	.other		__nv_reservedSMEM_offset_0_alias,@"STO_CUDA_RESERVED_SHARED STV_DEFAULT"
__nv_reservedSMEM_offset_0_alias:
	.zero		0
	.zero		64


//--------------------- .nv.constant0._Z16SumMatrixOnGPU2DPfS_S_ii --------------------------
	.section	.nv.constant0._Z16SumMatrixOnGPU2DPfS_S_ii,"a",@progbits
	.sectionflags	@""
	.align	4
.nv.constant0._Z16SumMatrixOnGPU2DPfS_S_ii:
	.zero		928


//--------------------- SYMBOLS --------------------------

	.type		.nv.reservedSmem.offset0,@object
	.size		.nv.reservedSmem.offset0,0x4
